	.headerflags	@"EF_CUDA_TEXMODE_UNIFIED EF_CUDA_64BIT_ADDRESS EF_CUDA_ACCELERATORS EF_CUDA_SM90 EF_CUDA_VIRTUAL_SM(EF_CUDA_SM90)"
	.elftype	@"ET_EXEC"


//--------------------- .nv.info                  --------------------------
	.section	.nv.info,"",@"SHT_CUDA_INFO"
	.align	4


	//----- nvinfo : EIATTR_REGCOUNT
	.align		4
        /*0000*/ 	.byte	0x04, 0x2f
        /*0002*/ 	.short	(.L_1 - .L_0)
	.align		4
.L_0:
        /*0004*/ 	.word	index@(triton_poi_fused_cat_4)
        /*0008*/ 	.word	0x00000013


	//----- nvinfo : EIATTR_MIN_STACK_SIZE
	.align		4
.L_1:
        /*000c*/ 	.byte	0x04, 0x12
        /*000e*/ 	.short	(.L_3 - .L_2)
	.align		4
.L_2:
        /*0010*/ 	.word	index@(triton_poi_fused_cat_4)
        /*0014*/ 	.word	0x00000000


	//----- nvinfo : EIATTR_FRAME_SIZE
	.align		4
.L_3:
        /*0018*/ 	.byte	0x04, 0x11
        /*001a*/ 	.short	(.L_5 - .L_4)
	.align		4
.L_4:
        /*001c*/ 	.word	index@(triton_poi_fused_cat_4)
        /*0020*/ 	.word	0x00000000


	//----- nvinfo : EIATTR_MIN_STACK_SIZE
	.align		4
.L_5:
        /*0024*/ 	.byte	0x04, 0x12
        /*0026*/ 	.short	(.L_7 - .L_6)
	.align		4
.L_6:
        /*0028*/ 	.word	index@(triton_poi_fused_cat_4)
        /*002c*/ 	.word	0x00000000
.L_7:


//--------------------- .nv.info.triton_poi_fused_cat_4 --------------------------
	.section	.nv.info.triton_poi_fused_cat_4,"",@"SHT_CUDA_INFO"
	.sectionflags	@""
	.align	4


	//----- nvinfo : EIATTR_CUDA_API_VERSION
	.align		4
        /*0000*/ 	.byte	0x04, 0x37
        /*0002*/ 	.short	(.L_9 - .L_8)
.L_8:
        /*0004*/ 	.word	0x0000007c


	//----- nvinfo : EIATTR_KPARAM_INFO
	.align		4
.L_9:
        /*0008*/ 	.byte	0x04, 0x17
        /*000a*/ 	.short	(.L_11 - .L_10)
.L_10:
        /*000c*/ 	.word	0x00000000
        /*0010*/ 	.short	0x0004
        /*0012*/ 	.short	0x0020
        /*0014*/ 	.byte	0x00, 0xf0, 0x11, 0x00


	//----- nvinfo : EIATTR_KPARAM_INFO
	.align		4
.L_11:
        /*0018*/ 	.byte	0x04, 0x17
        /*001a*/ 	.short	(.L_13 - .L_12)
.L_12:
        /*001c*/ 	.word	0x00000000
        /*0020*/ 	.short	0x0003
        /*0022*/ 	.short	0x0018
        /*0024*/ 	.byte	0x00, 0xf4, 0x21, 0x00


	//----- nvinfo : EIATTR_KPARAM_INFO
	.align		4
.L_13:
        /*0028*/ 	.byte	0x04, 0x17
        /*002a*/ 	.short	(.L_15 - .L_14)
.L_14:
        /*002c*/ 	.word	0x00000000
        /*0030*/ 	.short	0x0002
        /*0032*/ 	.short	0x0010
        /*0034*/ 	.byte	0x00, 0xf4, 0x21, 0x00


	//----- nvinfo : EIATTR_KPARAM_INFO
	.align		4
.L_15:
        /*0038*/ 	.byte	0x04, 0x17
        /*003a*/ 	.short	(.L_17 - .L_16)
.L_16:
        /*003c*/ 	.word	0x00000000
        /*0040*/ 	.short	0x0001
        /*0042*/ 	.short	0x0008
        /*0044*/ 	.byte	0x00, 0xf4, 0x21, 0x00


	//----- nvinfo : EIATTR_KPARAM_INFO
	.align		4
.L_17:
        /*0048*/ 	.byte	0x04, 0x17
        /*004a*/ 	.short	(.L_19 - .L_18)
.L_18:
        /*004c*/ 	.word	0x00000000
        /*0050*/ 	.short	0x0000
        /*0052*/ 	.short	0x0000
        /*0054*/ 	.byte	0x00, 0xf4, 0x21, 0x00


	//----- nvinfo : EIATTR_SPARSE_MMA_MASK
	.align		4
.L_19:
        /*0058*/ 	.byte	0x03, 0x50
        /*005a*/ 	.short	0x0000


	//----- nvinfo : EIATTR_MAXREG_COUNT
	.align		4
        /*005c*/ 	.byte	0x03, 0x1b
        /*005e*/ 	.short	0x00ff


	//----- nvinfo : EIATTR_EXIT_INSTR_OFFSETS
	.align		4
        /*0060*/ 	.byte	0x04, 0x1c
        /*0062*/ 	.short	(.L_21 - .L_20)


	//   ....[0]....
.L_20:
        /*0064*/ 	.word	0x000003a0


	//   ....[1]....
        /*0068*/ 	.word	0x000003c0


	//----- nvinfo : EIATTR_REQNTID
	.align		4
.L_21:
        /*006c*/ 	.byte	0x04, 0x10
        /*006e*/ 	.short	(.L_23 - .L_22)
.L_22:
        /*0070*/ 	.word	0x00000080
        /*0074*/ 	.word	0x00000001
        /*0078*/ 	.word	0x00000001


	//----- nvinfo : EIATTR_CBANK_PARAM_SIZE
	.align		4
.L_23:
        /*007c*/ 	.byte	0x03, 0x19
        /*007e*/ 	.short	0x0024


	//----- nvinfo : EIATTR_PARAM_CBANK
	.align		4
        /*0080*/ 	.byte	0x04, 0x0a
        /*0082*/ 	.short	(.L_25 - .L_24)
	.align		4
.L_24:
        /*0084*/ 	.word	index@(.nv.constant0.triton_poi_fused_cat_4)
        /*0088*/ 	.short	0x0210
        /*008a*/ 	.short	0x0024


	//----- nvinfo : EIATTR_SW_WAR
	.align		4
.L_25:
        /*008c*/ 	.byte	0x04, 0x36
        /*008e*/ 	.short	(.L_27 - .L_26)
.L_26:
        /*0090*/ 	.word	0x00000008
.L_27:


//--------------------- .nv.callgraph             --------------------------
	.section	.nv.callgraph,"",@"SHT_CUDA_CALLGRAPH"
	.align	4
	.sectionentsize	8
	.align		4
        /*0000*/ 	.word	0x00000000
	.align		4
        /*0004*/ 	.word	0xffffffff
	.align		4
        /*0008*/ 	.word	0x00000000
	.align		4
        /*000c*/ 	.word	0xfffffffe
	.align		4
        /*0010*/ 	.word	0x00000000
	.align		4
        /*0014*/ 	.word	0xfffffffd
	.align		4
        /*0018*/ 	.word	0x00000000
	.align		4
        /*001c*/ 	.word	0xfffffffc


//--------------------- .text.triton_poi_fused_cat_4 --------------------------
	.section	.text.triton_poi_fused_cat_4,"ax",@progbits
	.align	128
        .global         triton_poi_fused_cat_4
        .type           triton_poi_fused_cat_4,@function
        .size           triton_poi_fused_cat_4,(.L_x_1 - triton_poi_fused_cat_4)
        .other          triton_poi_fused_cat_4,@"STO_CUDA_ENTRY STV_DEFAULT"
triton_poi_fused_cat_4:
.text.triton_poi_fused_cat_4:
[----:B------:R-:W0:Y:S02]  /*0000*/  LDC R1, c[0x0][0x28] ;  /* 0x00000a00ff017b82 */ /* 0x000e240000000800 */
[----:B------:R-:W1:Y:S01]  /*0010*/  S2R R0, SR_TID.X ;  /* 0x0000000000007919 */ /* 0x000e620000002100 */
[----:B------:R-:W-:Y:S01]  /*0020*/  CS2R R14, SRZ ;  /* 0x00000000000e7805 */ /* 0x000fe2000001ff00 */
[----:B------:R-:W-:Y:S01]  /*0030*/  ULDC.64 UR4, c[0x0][0x208] ;  /* 0x0000820000047ab9 */ /* 0x000fe20000000a00 */
[----:B------:R-:W2:Y:S01]  /*0040*/  S2R R5, SR_CTAID.X ;  /* 0x0000000000057919 */ /* 0x000ea20000002500 */
[----:B-1----:R-:W-:Y:S01]  /*0050*/  IMAD.SHL.U32 R0, R0, 0x2, RZ ;  /* 0x0000000200007824 */ /* 0x002fe200078e00ff */
[----:B--2---:R-:W-:-:S04]  /*0060*/  SHF.R.S32.HI R3, RZ, 0x17, R5 ;  /* 0x00000017ff037819 */ /* 0x004fc80000011405 */
[----:B------:R-:W-:Y:S02]  /*0070*/  LOP3.LUT R0, R0, 0xfe, RZ, 0xc0, !PT ;  /* 0x000000fe00007812 */ /* 0x000fe400078ec0ff */
[----:B------:R-:W-:-:S03]  /*0080*/  SGXT R3, R3, 0x1 ;  /* 0x000000010303781a */ /* 0x000fc60000000200 */
[----:B------:R-:W-:Y:S02]  /*0090*/  IMAD R0, R5, 0x100, R0 ;  /* 0x0000010005007824 */ /* 0x000fe400078e0200 */
[----:B------:R-:W1:Y:S02]  /*00a0*/  LDC.64 R4, c[0x0][0x220] ;  /* 0x00008800ff047b82 */ /* 0x000e640000000a00 */
[C---:B------:R-:W-:Y:S01]  /*00b0*/  IMAD.HI R8, R0.reuse, 0x38e38e39, RZ ;  /* 0x38e38e3900087827 */ /* 0x040fe200078e02ff */
[----:B------:R-:W-:Y:S02]  /*00c0*/  LEA.HI R6, R3, R0, RZ, 0x4 ;  /* 0x0000000003067211 */ /* 0x000fe400078f20ff */
[----:B------:R-:W-:Y:S02]  /*00d0*/  ISETP.GE.AND P0, PT, R0, 0x900, PT ;  /* 0x000009000000780c */ /* 0x000fe40003f06270 */
[----:B------:R-:W-:Y:S01]  /*00e0*/  SHF.R.S32.HI R7, RZ, 0x4, R6 ;  /* 0x00000004ff077819 */ /* 0x000fe20000011406 */
[----:B------:R-:W2:Y:S01]  /*00f0*/  LDC.64 R2, c[0x0][0x218] ;  /* 0x00008600ff027b82 */ /* 0x000ea20000000a00 */
[----:B------:R-:W-:-:S03]  /*0100*/  LOP3.LUT R13, R6, 0xfffffff0, RZ, 0xc0, !PT ;  /* 0xfffffff0060d7812 */ /* 0x000fc600078ec0ff */
[----:B------:R-:W-:-:S04]  /*0110*/  IMAD.HI R9, R7, 0x38e38e39, RZ ;  /* 0x38e38e3907097827 */ /* 0x000fc800078e02ff */
[----:B------:R-:W-:Y:S01]  /*0120*/  IMAD.IADD R6, R0, 0x1, -R13 ;  /* 0x0000000100067824 */ /* 0x000fe200078e0a0d */
[----:B------:R-:W-:-:S04]  /*0130*/  SHF.R.U32.HI R10, RZ, 0x1f, R9 ;  /* 0x0000001fff0a7819 */ /* 0x000fc80000011609 */
[----:B------:R-:W-:Y:S02]  /*0140*/  LEA.HI.SX32 R10, R9, R10, 0x1d ;  /* 0x0000000a090a7211 */ /* 0x000fe400078feaff */
[----:B------:R-:W-:-:S03]  /*0150*/  SHF.R.U32.HI R9, RZ, 0x1f, R8 ;  /* 0x0000001fff097819 */ /* 0x000fc60000011608 */
[----:B------:R-:W-:Y:S01]  /*0160*/  IMAD R10, R10, -0x24, R7 ;  /* 0xffffffdc0a0a7824 */ /* 0x000fe200078e0207 */
[----:B------:R-:W-:-:S03]  /*0170*/  LEA.HI.SX32 R11, R8, R9, 0x19 ;  /* 0x00000009080b7211 */ /* 0x000fc600078fcaff */
[C---:B------:R-:W-:Y:S01]  /*0180*/  VIADD R9, R10.reuse, 0xfffffffc ;  /* 0xfffffffc0a097836 */ /* 0x040fe20000000000 */
[C---:B------:R-:W-:Y:S01]  /*0190*/  ISETP.GT.AND P3, PT, R10.reuse, 0x3, !P0 ;  /* 0x000000030a00780c */ /* 0x040fe20004764270 */
[----:B------:R-:W-:Y:S01]  /*01a0*/  IMAD R8, R11, 0x200, R6 ;  /* 0x000002000b087824 */ /* 0x000fe200078e0206 */
[----:B------:R-:W-:Y:S01]  /*01b0*/  ISETP.GE.AND P1, PT, R10, 0x4, PT ;  /* 0x000000040a00780c */ /* 0x000fe20003f26270 */
[----:B------:R-:W3:Y:S02]  /*01c0*/  LDC.64 R6, c[0x0][0x210] ;  /* 0x00008400ff067b82 */ /* 0x000ee40000000a00 */
[C---:B------:R-:W-:Y:S02]  /*01d0*/  IMAD R13, R9.reuse, 0x10, R8 ;  /* 0x00000010090d7824 */ /* 0x040fe400078e0208 */
[----:B-1----:R-:W-:-:S04]  /*01e0*/  IMAD.WIDE R8, R9, 0x4, R4 ;  /* 0x0000000409087825 */ /* 0x002fc800078e0204 */
[----:B--2---:R-:W-:Y:S01]  /*01f0*/  IMAD.WIDE R4, R13, 0x4, R2 ;  /* 0x000000040d047825 */ /* 0x004fe200078e0202 */
[----:B------:R-:W-:Y:S01]  /*0200*/  CS2R R2, SRZ ;  /* 0x0000000000027805 */ /* 0x000fe2000001ff00 */
[----:B------:R-:W2:Y:S04]  /*0210*/  @P3 LDG.E.EL R14, desc[UR4][R8.64] ;  /* 0x00000004080e3981 */ /* 0x000ea8000c2e1900 */
[----:B------:R-:W4:Y:S04]  /*0220*/  @P3 LDG.E.EL R15, desc[UR4][R8.64] ;  /* 0x00000004080f3981 */ /* 0x000f28000c2e1900 */
[----:B------:R-:W5:Y:S01]  /*0230*/  @P3 LDG.E.64 R2, desc[UR4][R4.64] ;  /* 0x0000000404023981 */ /* 0x000f62000c1e1b00 */
[----:B------:R-:W-:Y:S01]  /*0240*/  IMAD R10, R11, -0x240, R0 ;  /* 0xfffffdc00b0a7824 */ /* 0x000fe200078e0200 */
[----:B------:R-:W-:-:S03]  /*0250*/  ISETP.LT.AND P2, PT, R0, 0x900, !P1 ;  /* 0x000009000000780c */ /* 0x000fc60004f41270 */
[----:B------:R-:W-:Y:S01]  /*0260*/  IMAD R11, R11, 0x40, R10 ;  /* 0x000000400b0b7824 */ /* 0x000fe200078e020a */
[----:B------:R-:W-:-:S03]  /*0270*/  CS2R R12, SRZ ;  /* 0x00000000000c7805 */ /* 0x000fc6000001ff00 */
[----:B---3--:R-:W-:Y:S02]  /*0280*/  IMAD.WIDE R6, R11, 0x4, R6 ;  /* 0x000000040b067825 */ /* 0x008fe400078e0206 */
[----:B------:R-:W1:Y:S04]  /*0290*/  LDC.64 R10, c[0x0][0x228] ;  /* 0x00008a00ff0a7b82 */ /* 0x000e680000000a00 */
[----:B------:R-:W3:Y:S01]  /*02a0*/  @P2 LDG.E.64 R12, desc[UR4][R6.64] ;  /* 0x00000004060c2981 */ /* 0x000ee2000c1e1b00 */
[----:B----4-:R-:W-:Y:S02]  /*02b0*/  SEL R15, R15, RZ, P3 ;  /* 0x000000ff0f0f7207 */ /* 0x010fe40001800000 */
[----:B-----5:R-:W-:Y:S02]  /*02c0*/  SEL R16, R3, RZ, P3 ;  /* 0x000000ff03107207 */ /* 0x020fe40001800000 */
[----:B------:R-:W-:-:S02]  /*02d0*/  SEL R2, R2, RZ, P3 ;  /* 0x000000ff02027207 */ /* 0x000fc40001800000 */
[----:B--2---:R-:W-:Y:S02]  /*02e0*/  SEL R3, R14, RZ, P3 ;  /* 0x000000ff0e037207 */ /* 0x004fe40001800000 */
[----:B------:R-:W-:Y:S02]  /*02f0*/  FSETP.GT.AND P4, PT, R16, -R15, PT ;  /* 0x8000000f1000720b */ /* 0x000fe40003f84000 */
[C---:B------:R-:W-:Y:S01]  /*0300*/  FSETP.GT.AND P3, PT, R2.reuse, -R3, PT ;  /* 0x800000030200720b */ /* 0x040fe20003f64000 */
[----:B------:R-:W-:Y:S01]  /*0310*/  FADD R4, R2, R3 ;  /* 0x0000000302047221 */ /* 0x000fe20000000000 */
[----:B------:R-:W-:Y:S01]  /*0320*/  FADD R15, R16, R15 ;  /* 0x0000000f100f7221 */ /* 0x000fe20000000000 */
[----:B---3--:R-:W-:Y:S02]  /*0330*/  SEL R5, R12, RZ, P2 ;  /* 0x000000ff0c057207 */ /* 0x008fe40001000000 */
[----:B------:R-:W-:-:S06]  /*0340*/  SEL R6, R13, RZ, P2 ;  /* 0x000000ff0d067207 */ /* 0x000fcc0001000000 */
[----:B------:R-:W-:Y:S02]  /*0350*/  @!P4 FMUL R15, R15, 0.20000000298023223877 ;  /* 0x3e4ccccd0f0fc820 */ /* 0x000fe40000400000 */
[----:B------:R-:W-:Y:S01]  /*0360*/  @!P3 FMUL R4, R4, 0.20000000298023223877 ;  /* 0x3e4ccccd0404b820 */ /* 0x000fe20000400000 */
[----:B-1----:R-:W-:-:S04]  /*0370*/  IMAD.WIDE R2, R0, 0x4, R10 ;  /* 0x0000000400027825 */ /* 0x002fc800078e020a */
[----:B------:R-:W-:Y:S02]  /*0380*/  SEL R4, R5, R4, !P1 ;  /* 0x0000000405047207 */ /* 0x000fe40004800000 */
[----:B------:R-:W-:Y:S01]  /*0390*/  SEL R5, R6, R15, !P1 ;  /* 0x0000000f06057207 */ /* 0x000fe20004800000 */
[----:B------:R-:W-:Y:S06]  /*03a0*/  @P0 EXIT ;  /* 0x000000000000094d */ /* 0x000fec0003800000 */
[----:B------:R-:W-:Y:S01]  /*03b0*/  STG.E.64 desc[UR4][R2.64], R4 ;  /* 0x0000000402007986 */ /* 0x000fe2000c101b04 */
[----:B------:R-:W-:Y:S05]  /*03c0*/  EXIT ;  /* 0x000000000000794d */ /* 0x000fea0003800000 */
.L_x_0:
[----:B------:R-:W-:-:S00]  /*03d0*/  BRA `(.L_x_0) ;  /* 0xfffffffc00fc7947 */ /* 0x000fc0000383ffff */
[----:B------:R-:W-:-:S00]  /*03e0*/  NOP ;  /* 0x0000000000007918 */ /* 0x000fc00000000000 */
        /* <DEDUP_REMOVED lines=9> */
.L_x_1:


//--------------------- .nv.constant0.triton_poi_fused_cat_4 --------------------------
	.section	.nv.constant0.triton_poi_fused_cat_4,"a",@progbits
	.sectionflags	@""
	.align	4
.nv.constant0.triton_poi_fused_cat_4:
	.zero		564
